	.headerflags	@"EF_CUDA_TEXMODE_UNIFIED EF_CUDA_64BIT_ADDRESS EF_CUDA_SM89 EF_CUDA_VIRTUAL_SM(EF_CUDA_SM89)"
	.elftype	@"ET_EXEC"


//--------------------- .nv.info                  --------------------------
	.section	.nv.info,"",@"SHT_CUDA_INFO"
	.align	4


	//----- nvinfo : EIATTR_REGCOUNT
	.align		4
        /*0000*/ 	.byte	0x04, 0x2f
        /*0002*/ 	.short	(.L_1 - .L_0)
	.align		4
.L_0:
        /*0004*/ 	.word	index@(triton__0d1d2de)
        /*0008*/ 	.word	0x0000000c


	//----- nvinfo : EIATTR_MAX_STACK_SIZE
	.align		4
.L_1:
        /*000c*/ 	.byte	0x04, 0x23
        /*000e*/ 	.short	(.L_3 - .L_2)
	.align		4
.L_2:
        /*0010*/ 	.word	index@(triton__0d1d2de)
        /*0014*/ 	.word	0x00000000


	//----- nvinfo : EIATTR_MIN_STACK_SIZE
	.align		4
.L_3:
        /*0018*/ 	.byte	0x04, 0x12
        /*001a*/ 	.short	(.L_5 - .L_4)
	.align		4
.L_4:
        /*001c*/ 	.word	index@(triton__0d1d2de)
        /*0020*/ 	.word	0x00000000


	//----- nvinfo : EIATTR_FRAME_SIZE
	.align		4
.L_5:
        /*0024*/ 	.byte	0x04, 0x11
        /*0026*/ 	.short	(.L_7 - .L_6)
	.align		4
.L_6:
        /*0028*/ 	.word	index@(triton__0d1d2de)
        /*002c*/ 	.word	0x00000000
.L_7:


//--------------------- .nv.info.triton__0d1d2de  --------------------------
	.section	.nv.info.triton__0d1d2de,"",@"SHT_CUDA_INFO"
	.align	4


	//----- nvinfo : EIATTR_CUDA_API_VERSION
	.align		4
        /*0000*/ 	.byte	0x04, 0x37
        /*0002*/ 	.short	(.L_9 - .L_8)
.L_8:
        /*0004*/ 	.word	0x0000007b


	//----- nvinfo : EIATTR_PARAM_CBANK
	.align		4
.L_9:
        /*0008*/ 	.byte	0x04, 0x0a
        /*000a*/ 	.short	(.L_11 - .L_10)
	.align		4
.L_10:
        /*000c*/ 	.word	index@(.nv.constant0.triton__0d1d2de)
        /*0010*/ 	.short	0x0160
        /*0012*/ 	.short	0x0014


	//----- nvinfo : EIATTR_CBANK_PARAM_SIZE
	.align		4
.L_11:
        /*0014*/ 	.byte	0x03, 0x19
        /*0016*/ 	.short	0x0014


	//----- nvinfo : EIATTR_KPARAM_INFO
	.align		4
        /*0018*/ 	.byte	0x04, 0x17
        /*001a*/ 	.short	(.L_13 - .L_12)
.L_12:
        /*001c*/ 	.word	0x00000000
        /*0020*/ 	.short	0x0002
        /*0022*/ 	.short	0x0010
        /*0024*/ 	.byte	0x00, 0xf0, 0x11, 0x00


	//----- nvinfo : EIATTR_KPARAM_INFO
	.align		4
.L_13:
        /*0028*/ 	.byte	0x04, 0x17
        /*002a*/ 	.short	(.L_15 - .L_14)
.L_14:
        /*002c*/ 	.word	0x00000000
        /*0030*/ 	.short	0x0001
        /*0032*/ 	.short	0x0008
        /*0034*/ 	.byte	0x00, 0xf0, 0x21, 0x00


	//----- nvinfo : EIATTR_KPARAM_INFO
	.align		4
.L_15:
        /*0038*/ 	.byte	0x04, 0x17
        /*003a*/ 	.short	(.L_17 - .L_16)
.L_16:
        /*003c*/ 	.word	0x00000000
        /*0040*/ 	.short	0x0000
        /*0042*/ 	.short	0x0000
        /*0044*/ 	.byte	0x00, 0xf0, 0x21, 0x00


	//----- nvinfo : EIATTR_MAXREG_COUNT
	.align		4
.L_17:
        /*0048*/ 	.byte	0x03, 0x1b
        /*004a*/ 	.short	0x00ff


	//----- nvinfo : EIATTR_EXIT_INSTR_OFFSETS
	.align		4
        /*004c*/ 	.byte	0x04, 0x1c
        /*004e*/ 	.short	(.L_19 - .L_18)


	//   ....[0]....
.L_18:
        /*0050*/ 	.word	0x00000150


	//   ....[1]....
        /*0054*/ 	.word	0x00000170


	//----- nvinfo : EIATTR_MAX_THREADS
	.align		4
.L_19:
        /*0058*/ 	.byte	0x04, 0x05
        /*005a*/ 	.short	(.L_21 - .L_20)
.L_20:
        /*005c*/ 	.word	0x00000100
        /*0060*/ 	.word	0x00000001
        /*0064*/ 	.word	0x00000001
.L_21:


//--------------------- .nv.rel.action            --------------------------
	.section	.nv.rel.action,"",@"SHT_CUDA_RELOCINFO"
	.align	8
	.sectionentsize	8
        /*0000*/ 	.byte	0x73, 0x00, 0x00, 0x00, 0x00, 0x00, 0x00, 0x00, 0x00, 0x00, 0x00, 0x11, 0x25, 0x00, 0x05, 0x36


//--------------------- .nv.constant0.triton__0d1d2de --------------------------
	.section	.nv.constant0.triton__0d1d2de,"a",@progbits
	.align	4
.nv.constant0.triton__0d1d2de:
	.zero		372


//--------------------- .text.triton__0d1d2de     --------------------------
	.section	.text.triton__0d1d2de,"ax",@progbits
	.sectioninfo	@"SHI_REGISTERS=12"
	.align	128
        .global         triton__0d1d2de
        .type           triton__0d1d2de,@function
        .size           triton__0d1d2de,(.L_x_1 - triton__0d1d2de)
        .other          triton__0d1d2de,@"STO_CUDA_ENTRY STV_DEFAULT"
triton__0d1d2de:
.text.triton__0d1d2de:
[----:B------:R-:W-:-:S02]  /*0000*/  MOV R1, c[0x0][0x28] ;  /* 0x00000a0000017a02 */ /* 0x000fc40000000f00 */
[----:B------:R-:W0:Y:S01]  /*0010*/  S2R R0, SR_TID.X ;  /* 0x0000000000007919 */ /* 0x000e220000002100 */
[----:B------:R-:W-:Y:S01]  /*0020*/  MOV R5, 0x2 ;  /* 0x0000000200057802 */ /* 0x000fe20000000f00 */
[----:B------:R-:W-:Y:S01]  /*0030*/  CS2R R6, SRZ ;  /* 0x0000000000067805 */ /* 0x000fe2000001ff00 */
[----:B------:R-:W-:Y:S01]  /*0040*/  ULDC.64 UR4, c[0x0][0x118] ;  /* 0x0000460000047ab9 */ /* 0x000fe20000000a00 */
[----:B------:R-:W1:Y:S01]  /*0050*/  S2R R3, SR_CTAID.X ;  /* 0x0000000000037919 */ /* 0x000e620000002500 */
[----:B0-----:R-:W-:-:S04]  /*0060*/  SHF.L.U32 R0, R0, 0x1, RZ ;  /* 0x0000000100007819 */ /* 0x001fc800000006ff */
[----:B------:R-:W-:-:S04]  /*0070*/  LOP3.LUT R0, R0, 0x1fe, RZ, 0xc0, !PT ;  /* 0x000001fe00007812 */ /* 0x000fc800078ec0ff */
[----:B-1----:R-:W-:-:S04]  /*0080*/  LEA R0, R3, R0, 0x9 ;  /* 0x0000000003007211 */ /* 0x002fc800078e48ff */
[C---:B------:R-:W-:Y:S01]  /*0090*/  ISETP.GE.AND P0, PT, R0.reuse, c[0x0][0x170], PT ;  /* 0x00005c0000007a0c */ /* 0x040fe20003f06270 */
[----:B------:R-:W-:-:S04]  /*00a0*/  IMAD.WIDE R2, R0, R5, c[0x0][0x160] ;  /* 0x0000580000027625 */ /* 0x000fc800078e0205 */
[----:B------:R-:W-:-:S08]  /*00b0*/  IMAD.WIDE R4, R0, R5, c[0x0][0x168] ;  /* 0x00005a0000047625 */ /* 0x000fd000078e0205 */
[----:B------:R-:W2:Y:S04]  /*00c0*/  @!P0 LDG.E R6, [R2.64] ;  /* 0x0000000402068981 */ /* 0x000ea8000c1e1900 */
[----:B------:R-:W3:Y:S01]  /*00d0*/  @!P0 LDG.E R7, [R4.64] ;  /* 0x0000000404078981 */ /* 0x000ee2000c1e1900 */
[--C-:B--2---:R-:W-:Y:S02]  /*00e0*/  HADD2.F32 R0, -RZ, R6.reuse.H1_H1 ;  /* 0x30000006ff007230 */ /* 0x104fe40000004100 */
[----:B------:R-:W-:Y:S02]  /*00f0*/  HADD2.F32 R6, -RZ, R6.H0_H0 ;  /* 0x20000006ff067230 */ /* 0x000fe40000004100 */
[--C-:B---3--:R-:W-:Y:S02]  /*0100*/  HADD2.F32 R9, -RZ, R7.reuse.H0_H0 ;  /* 0x20000007ff097230 */ /* 0x108fe40000004100 */
[----:B------:R-:W-:-:S03]  /*0110*/  HADD2.F32 R7, -RZ, R7.H1_H1 ;  /* 0x30000007ff077230 */ /* 0x000fc60000004100 */
[----:B------:R-:W-:Y:S02]  /*0120*/  FFMA R6, R9, 0.125, R6 ;  /* 0x3e00000009067823 */ /* 0x000fe40000000006 */
[----:B------:R-:W-:-:S05]  /*0130*/  FFMA R7, R7, 0.125, R0 ;  /* 0x3e00000007077823 */ /* 0x000fca0000000000 */
[----:B------:R-:W-:Y:S01]  /*0140*/  F2FP.F16.F32.PACK_AB R7, R7, R6 ;  /* 0x000000060707723e */ /* 0x000fe200000000ff */
[----:B------:R-:W-:Y:S06]  /*0150*/  @P0 EXIT ;  /* 0x000000000000094d */ /* 0x000fec0003800000 */
[----:B------:R-:W-:Y:S01]  /*0160*/  STG.E [R2.64], R7 ;  /* 0x0000000702007986 */ /* 0x000fe2000c101904 */
[----:B------:R-:W-:Y:S05]  /*0170*/  EXIT ;  /* 0x000000000000794d */ /* 0x000fea0003800000 */
.L_x_0:
[----:B------:R-:W-:-:S00]  /*0180*/  BRA `(.L_x_0) ;  /* 0xfffffff000007947 */ /* 0x000fc0000383ffff */
[----:B------:R-:W-:-:S00]  /*0190*/  NOP ;  /* 0x0000000000007918 */ /* 0x000fc00000000000 */
        /* <DEDUP_REMOVED lines=14> */
.L_x_1:
